//
// Generated by NVIDIA NVVM Compiler
//
// Compiler Build ID: CL-36424714
// Cuda compilation tools, release 13.0, V13.0.88
// Based on NVVM 20.0.0
//

.version 9.0
.target sm_100
.address_size 64

	// .globl	_Z17softshrink_kernelPKfPfif

.visible .entry _Z17softshrink_kernelPKfPfif(
	.param .u64 .ptr .align 1 _Z17softshrink_kernelPKfPfif_param_0,
	.param .u64 .ptr .align 1 _Z17softshrink_kernelPKfPfif_param_1,
	.param .u32 _Z17softshrink_kernelPKfPfif_param_2,
	.param .f32 _Z17softshrink_kernelPKfPfif_param_3
)
{
	.reg .pred 	%p<4>;
	.reg .b32 	%r<7>;
	.reg .b32 	%f<6>;
	.reg .b64 	%rd<13>;

	ld.param.u64 	%rd2, [_Z17softshrink_kernelPKfPfif_param_0];
	ld.param.u64 	%rd3, [_Z17softshrink_kernelPKfPfif_param_1];
	ld.param.u32 	%r2, [_Z17softshrink_kernelPKfPfif_param_2];
	ld.param.f32 	%f2, [_Z17softshrink_kernelPKfPfif_param_3];
	cvta.to.global.u64 	%rd1, %rd3;
	mov.u32 	%r3, %ctaid.x;
	mov.u32 	%r4, %ntid.x;
	mov.u32 	%r5, %tid.x;
	mad.lo.s32 	%r1, %r3, %r4, %r5;
	setp.ge.s32 	%p1, %r1, %r2;
	@%p1 bra 	$L__BB0_6;
	cvta.to.global.u64 	%rd4, %rd2;
	mul.wide.s32 	%rd5, %r1, 4;
	add.s64 	%rd6, %rd4, %rd5;
	ld.global.f32 	%f1, [%rd6];
	setp.leu.f32 	%p2, %f1, %f2;
	@%p2 bra 	$L__BB0_3;
	sub.f32 	%f5, %f1, %f2;
	add.s64 	%rd12, %rd1, %rd5;
	st.global.f32 	[%rd12], %f5;
	bra.uni 	$L__BB0_6;
$L__BB0_3:
	neg.f32 	%f3, %f2;
	setp.geu.f32 	%p3, %f1, %f3;
	@%p3 bra 	$L__BB0_5;
	add.f32 	%f4, %f2, %f1;
	add.s64 	%rd10, %rd1, %rd5;
	st.global.f32 	[%rd10], %f4;
	bra.uni 	$L__BB0_6;
$L__BB0_5:
	add.s64 	%rd8, %rd1, %rd5;
	mov.b32 	%r6, 0;
	st.global.u32 	[%rd8], %r6;
$L__BB0_6:
	ret;

}
	// .globl	_Z11mean_kernelPKfPfi
.visible .entry _Z11mean_kernelPKfPfi(
	.param .u64 .ptr .align 1 _Z11mean_kernelPKfPfi_param_0,
	.param .u64 .ptr .align 1 _Z11mean_kernelPKfPfi_param_1,
	.param .u32 _Z11mean_kernelPKfPfi_param_2
)
{
	.reg .pred 	%p<2>;
	.reg .b32 	%r<6>;
	.reg .b32 	%f<3>;
	.reg .b64 	%rd<7>;

	ld.param.u64 	%rd1, [_Z11mean_kernelPKfPfi_param_0];
	ld.param.u64 	%rd2, [_Z11mean_kernelPKfPfi_param_1];
	ld.param.u32 	%r2, [_Z11mean_kernelPKfPfi_param_2];
	mov.u32 	%r3, %ctaid.x;
	mov.u32 	%r4, %ntid.x;
	mov.u32 	%r5, %tid.x;
	mad.lo.s32 	%r1, %r3, %r4, %r5;
	setp.ge.s32 	%p1, %r1, %r2;
	@%p1 bra 	$L__BB1_2;
	cvta.to.global.u64 	%rd3, %rd1;
	cvta.to.global.u64 	%rd4, %rd2;
	mul.wide.s32 	%rd5, %r1, 4;
	add.s64 	%rd6, %rd3, %rd5;
	ld.global.f32 	%f1, [%rd6];
	atom.global.add.f32 	%f2, [%rd4], %f1;
$L__BB1_2:
	ret;

}


// ===== COMPILED SASS (sm_100) =====

	.target	sm_100

	.elftype	@"ET_EXEC"


//--------------------- .note.nv.tkinfo           --------------------------
	.section	.note.nv.tkinfo,"",@"SHT_NOTE"
	.sectionflags	@"SHF_NOTE_NV_TKINFO"
	.tkinfo
        /*0018*/ 	.word	0x00000002
        /*0030*/ 	.string	""
        /*0030*/ 	.string	"ptxas"
        /*0030*/ 	.string	"Cuda compilation tools, release 13.0, V13.0.88"
        /*0030*/ 	.string	"Build cuda_13.0.r13.0/compiler.36424714_0"
        /*0030*/ 	.string	"-arch sm_100 -m 64 "



//--------------------- .note.nv.cuinfo           --------------------------
	.section	.note.nv.cuinfo,"",@"SHT_NOTE"
	.sectionflags	@"SHF_NOTE_NV_CUINFO"
        /*0018*/ 	.short	0x0002
        /*001a*/ 	.short	0x0064
        /*001c*/ 	.short	0x0082
	.zero		2


//--------------------- .nv.info                  --------------------------
	.section	.nv.info,"",@"SHT_CUDA_INFO"
	.align	4


	//----- nvinfo : EIATTR_REGCOUNT
	.align		4
        /*0000*/ 	.byte	0x04, 0x2f
        /*0002*/ 	.short	(.L_1 - .L_0)
	.align		4
.L_0:
        /*0004*/ 	.word	index@(_Z17softshrink_kernelPKfPfif)
        /*0008*/ 	.word	0x0000000c


	//----- nvinfo : EIATTR_FRAME_SIZE
	.align		4
.L_1:
        /*000c*/ 	.byte	0x04, 0x11
        /*000e*/ 	.short	(.L_3 - .L_2)
	.align		4
.L_2:
        /*0010*/ 	.word	index@(_Z17softshrink_kernelPKfPfif)
        /*0014*/ 	.word	0x00000000


	//----- nvinfo : EIATTR_REGCOUNT
	.align		4
.L_3:
        /*0018*/ 	.byte	0x04, 0x2f
        /*001a*/ 	.short	(.L_5 - .L_4)
	.align		4
.L_4:
        /*001c*/ 	.word	index@(_Z11mean_kernelPKfPfi)
        /*0020*/ 	.word	0x00000008


	//----- nvinfo : EIATTR_FRAME_SIZE
	.align		4
.L_5:
        /*0024*/ 	.byte	0x04, 0x11
        /*0026*/ 	.short	(.L_7 - .L_6)
	.align		4
.L_6:
        /*0028*/ 	.word	index@(_Z11mean_kernelPKfPfi)
        /*002c*/ 	.word	0x00000000


	//----- nvinfo : EIATTR_MIN_STACK_SIZE
	.align		4
.L_7:
        /*0030*/ 	.byte	0x04, 0x12
        /*0032*/ 	.short	(.L_9 - .L_8)
	.align		4
.L_8:
        /*0034*/ 	.word	index@(_Z11mean_kernelPKfPfi)
        /*0038*/ 	.word	0x00000000


	//----- nvinfo : EIATTR_MIN_STACK_SIZE
	.align		4
.L_9:
        /*003c*/ 	.byte	0x04, 0x12
        /*003e*/ 	.short	(.L_11 - .L_10)
	.align		4
.L_10:
        /*0040*/ 	.word	index@(_Z17softshrink_kernelPKfPfif)
        /*0044*/ 	.word	0x00000000
.L_11:


//--------------------- .nv.compat                --------------------------
	.section	.nv.compat,"",@"SHT_CUDA_COMPAT_INFO"
	.align	4
        /*0000*/ 	.byte	0x02, 0x09, 0x00, 0x00, 0x02, 0x02, 0x01, 0x00, 0x02, 0x05, 0x05, 0x00, 0x03, 0x07, 0x01, 0x01
        /*0010*/ 	.byte	0x02, 0x03, 0x00, 0x00, 0x02, 0x06, 0x01, 0x00, 0x04, 0x0b, 0x08, 0x00, 0x09, 0x00, 0x00, 0x00
        /*0020*/ 	.byte	0x00, 0x00, 0x00, 0x00


//--------------------- .nv.info._Z11mean_kernelPKfPfi --------------------------
	.section	.nv.info._Z11mean_kernelPKfPfi,"",@"SHT_CUDA_INFO"
	.sectionflags	@""
	.align	4


	//----- nvinfo : EIATTR_CUDA_API_VERSION
	.align		4
        /*0000*/ 	.byte	0x04, 0x37
        /*0002*/ 	.short	(.L_13 - .L_12)
.L_12:
        /*0004*/ 	.word	0x00000082


	//----- nvinfo : EIATTR_KPARAM_INFO
	.align		4
.L_13:
        /*0008*/ 	.byte	0x04, 0x17
        /*000a*/ 	.short	(.L_15 - .L_14)
.L_14:
        /*000c*/ 	.word	0x00000000
        /*0010*/ 	.short	0x0002
        /*0012*/ 	.short	0x0010
        /*0014*/ 	.byte	0x00, 0xf0, 0x11, 0x00


	//----- nvinfo : EIATTR_KPARAM_INFO
	.align		4
.L_15:
        /*0018*/ 	.byte	0x04, 0x17
        /*001a*/ 	.short	(.L_17 - .L_16)
.L_16:
        /*001c*/ 	.word	0x00000000
        /*0020*/ 	.short	0x0001
        /*0022*/ 	.short	0x0008
        /*0024*/ 	.byte	0x00, 0xf5, 0x21, 0x00


	//----- nvinfo : EIATTR_KPARAM_INFO
	.align		4
.L_17:
        /*0028*/ 	.byte	0x04, 0x17
        /*002a*/ 	.short	(.L_19 - .L_18)
.L_18:
        /*002c*/ 	.word	0x00000000
        /*0030*/ 	.short	0x0000
        /*0032*/ 	.short	0x0000
        /*0034*/ 	.byte	0x00, 0xf5, 0x21, 0x00


	//----- nvinfo : EIATTR_SPARSE_MMA_MASK
	.align		4
.L_19:
        /*0038*/ 	.byte	0x03, 0x50
        /*003a*/ 	.short	0x0000


	//----- nvinfo : EIATTR_MAXREG_COUNT
	.align		4
        /*003c*/ 	.byte	0x03, 0x1b
        /*003e*/ 	.short	0x00ff


	//----- nvinfo : EIATTR_MERCURY_ISA_VERSION
	.align		4
        /*0040*/ 	.byte	0x03, 0x5f
        /*0042*/ 	.short	0x0101


	//----- nvinfo : EIATTR_VRC_CTA_INIT_COUNT
	.align		4
        /*0044*/ 	.byte	0x02, 0x4a
	.zero		1
	.zero		1


	//----- nvinfo : EIATTR_EXIT_INSTR_OFFSETS
	.align		4
        /*0048*/ 	.byte	0x04, 0x1c
        /*004a*/ 	.short	(.L_21 - .L_20)


	//   ....[0]....
.L_20:
        /*004c*/ 	.word	0x00000070


	//   ....[1]....
        /*0050*/ 	.word	0x000000e0


	//----- nvinfo : EIATTR_CBANK_PARAM_SIZE
	.align		4
.L_21:
        /*0054*/ 	.byte	0x03, 0x19
        /*0056*/ 	.short	0x0014


	//----- nvinfo : EIATTR_PARAM_CBANK
	.align		4
        /*0058*/ 	.byte	0x04, 0x0a
        /*005a*/ 	.short	(.L_23 - .L_22)
	.align		4
.L_22:
        /*005c*/ 	.word	index@(.nv.constant0._Z11mean_kernelPKfPfi)
        /*0060*/ 	.short	0x0380
        /*0062*/ 	.short	0x0014


	//----- nvinfo : EIATTR_SW_WAR
	.align		4
.L_23:
        /*0064*/ 	.byte	0x04, 0x36
        /*0066*/ 	.short	(.L_25 - .L_24)
.L_24:
        /*0068*/ 	.word	0x00000008
.L_25:


//--------------------- .nv.info._Z17softshrink_kernelPKfPfif --------------------------
	.section	.nv.info._Z17softshrink_kernelPKfPfif,"",@"SHT_CUDA_INFO"
	.sectionflags	@""
	.align	4


	//----- nvinfo : EIATTR_CUDA_API_VERSION
	.align		4
        /*0000*/ 	.byte	0x04, 0x37
        /*0002*/ 	.short	(.L_27 - .L_26)
.L_26:
        /*0004*/ 	.word	0x00000082


	//----- nvinfo : EIATTR_KPARAM_INFO
	.align		4
.L_27:
        /*0008*/ 	.byte	0x04, 0x17
        /*000a*/ 	.short	(.L_29 - .L_28)
.L_28:
        /*000c*/ 	.word	0x00000000
        /*0010*/ 	.short	0x0003
        /*0012*/ 	.short	0x0014
        /*0014*/ 	.byte	0x00, 0xf0, 0x11, 0x00


	//----- nvinfo : EIATTR_KPARAM_INFO
	.align		4
.L_29:
        /*0018*/ 	.byte	0x04, 0x17
        /*001a*/ 	.short	(.L_31 - .L_30)
.L_30:
        /*001c*/ 	.word	0x00000000
        /*0020*/ 	.short	0x0002
        /*0022*/ 	.short	0x0010
        /*0024*/ 	.byte	0x00, 0xf0, 0x11, 0x00


	//----- nvinfo : EIATTR_KPARAM_INFO
	.align		4
.L_31:
        /*0028*/ 	.byte	0x04, 0x17
        /*002a*/ 	.short	(.L_33 - .L_32)
.L_32:
        /*002c*/ 	.word	0x00000000
        /*0030*/ 	.short	0x0001
        /*0032*/ 	.short	0x0008
        /*0034*/ 	.byte	0x00, 0xf5, 0x21, 0x00


	//----- nvinfo : EIATTR_KPARAM_INFO
	.align		4
.L_33:
        /*0038*/ 	.byte	0x04, 0x17
        /*003a*/ 	.short	(.L_35 - .L_34)
.L_34:
        /*003c*/ 	.word	0x00000000
        /*0040*/ 	.short	0x0000
        /*0042*/ 	.short	0x0000
        /*0044*/ 	.byte	0x00, 0xf5, 0x21, 0x00


	//----- nvinfo : EIATTR_SPARSE_MMA_MASK
	.align		4
.L_35:
        /*0048*/ 	.byte	0x03, 0x50
        /*004a*/ 	.short	0x0000


	//----- nvinfo : EIATTR_MAXREG_COUNT
	.align		4
        /*004c*/ 	.byte	0x03, 0x1b
        /*004e*/ 	.short	0x00ff


	//----- nvinfo : EIATTR_MERCURY_ISA_VERSION
	.align		4
        /*0050*/ 	.byte	0x03, 0x5f
        /*0052*/ 	.short	0x0101


	//----- nvinfo : EIATTR_VRC_CTA_INIT_COUNT
	.align		4
        /*0054*/ 	.byte	0x02, 0x4a
	.zero		1
	.zero		1


	//----- nvinfo : EIATTR_EXIT_INSTR_OFFSETS
	.align		4
        /*0058*/ 	.byte	0x04, 0x1c
        /*005a*/ 	.short	(.L_37 - .L_36)


	//   ....[0]....
.L_36:
        /*005c*/ 	.word	0x00000070


	//   ....[1]....
        /*0060*/ 	.word	0x00000120


	//   ....[2]....
        /*0064*/ 	.word	0x00000180


	//   ....[3]....
        /*0068*/ 	.word	0x000001c0


	//----- nvinfo : EIATTR_CBANK_PARAM_SIZE
	.align		4
.L_37:
        /*006c*/ 	.byte	0x03, 0x19
        /*006e*/ 	.short	0x0018


	//----- nvinfo : EIATTR_PARAM_CBANK
	.align		4
        /*0070*/ 	.byte	0x04, 0x0a
        /*0072*/ 	.short	(.L_39 - .L_38)
	.align		4
.L_38:
        /*0074*/ 	.word	index@(.nv.constant0._Z17softshrink_kernelPKfPfif)
        /*0078*/ 	.short	0x0380
        /*007a*/ 	.short	0x0018


	//----- nvinfo : EIATTR_SW_WAR
	.align		4
.L_39:
        /*007c*/ 	.byte	0x04, 0x36
        /*007e*/ 	.short	(.L_41 - .L_40)
.L_40:
        /*0080*/ 	.word	0x00000008
.L_41:


//--------------------- .nv.callgraph             --------------------------
	.section	.nv.callgraph,"",@"SHT_CUDA_CALLGRAPH"
	.align	4
	.sectionentsize	8
	.align		4
        /*0000*/ 	.word	0x00000000
	.align		4
        /*0004*/ 	.word	0xffffffff
	.align		4
        /*0008*/ 	.word	0x00000000
	.align		4
        /*000c*/ 	.word	0xfffffffe
	.align		4
        /*0010*/ 	.word	0x00000000
	.align		4
        /*0014*/ 	.word	0xfffffffd
	.align		4
        /*0018*/ 	.word	0x00000000
	.align		4
        /*001c*/ 	.word	0xfffffffc


//--------------------- .text._Z11mean_kernelPKfPfi --------------------------
	.section	.text._Z11mean_kernelPKfPfi,"ax",@progbits
	.align	128
        .global         _Z11mean_kernelPKfPfi
        .type           _Z11mean_kernelPKfPfi,@function
        .size           _Z11mean_kernelPKfPfi,(.L_x_2 - _Z11mean_kernelPKfPfi)
        .other          _Z11mean_kernelPKfPfi,@"STO_CUDA_ENTRY STV_DEFAULT"
_Z11mean_kernelPKfPfi:
.text._Z11mean_kernelPKfPfi:
[----:B------:R-:W-:Y:S01]  /*0000*/  LDC R1, c[0x0][0x37c] ;  /* 0x0000df00ff017b82 */ /* 0x000fe20000000800 */
[----:B------:R-:W0:Y:S07]  /*0010*/  S2R R0, SR_TID.X ;  /* 0x0000000000007919 */ /* 0x000e2e0000002100 */
[----:B------:R-:W0:Y:S01]  /*0020*/  S2UR UR4, SR_CTAID.X ;  /* 0x00000000000479c3 */ /* 0x000e220000002500 */
[----:B------:R-:W1:Y:S07]  /*0030*/  LDCU UR5, c[0x0][0x390] ;  /* 0x00007200ff0577ac */ /* 0x000e6e0008000800 */
[----:B------:R-:W0:Y:S02]  /*0040*/  LDC R5, c[0x0][0x360] ;  /* 0x0000d800ff057b82 */ /* 0x000e240000000800 */
[----:B0-----:R-:W-:-:S05]  /*0050*/  IMAD R5, R5, UR4, R0 ;  /* 0x0000000405057c24 */ /* 0x001fca000f8e0200 */
[----:B-1----:R-:W-:-:S13]  /*0060*/  ISETP.GE.AND P0, PT, R5, UR5, PT ;  /* 0x0000000505007c0c */ /* 0x002fda000bf06270 */
[----:B------:R-:W-:Y:S05]  /*0070*/  @P0 EXIT ;  /* 0x000000000000094d */ /* 0x000fea0003800000 */
[----:B------:R-:W0:Y:S01]  /*0080*/  LDC.64 R2, c[0x0][0x380] ;  /* 0x0000e000ff027b82 */ /* 0x000e220000000a00 */
[----:B------:R-:W1:Y:S01]  /*0090*/  LDCU.64 UR4, c[0x0][0x358] ;  /* 0x00006b00ff0477ac */ /* 0x000e620008000a00 */
[----:B0-----:R-:W-:-:S06]  /*00a0*/  IMAD.WIDE R2, R5, 0x4, R2 ;  /* 0x0000000405027825 */ /* 0x001fcc00078e0202 */
[----:B-1----:R-:W2:Y:S01]  /*00b0*/  LDG.E R3, desc[UR4][R2.64] ;  /* 0x0000000402037981 */ /* 0x002ea2000c1e1900 */
[----:B------:R-:W2:Y:S03]  /*00c0*/  LDC.64 R4, c[0x0][0x388] ;  /* 0x0000e200ff047b82 */ /* 0x000ea60000000a00 */
[----:B--2---:R-:W-:Y:S01]  /*00d0*/  REDG.E.ADD.F32.FTZ.RN.STRONG.GPU desc[UR4][R4.64], R3 ;  /* 0x00000003040079a6 */ /* 0x004fe2000c12f304 */
[----:B------:R-:W-:Y:S05]  /*00e0*/  EXIT ;  /* 0x000000000000794d */ /* 0x000fea0003800000 */
.L_x_0:
[----:B------:R-:W-:-:S00]  /*00f0*/  BRA `(.L_x_0) ;  /* 0xfffffffc00fc7947 */ /* 0x000fc0000383ffff */
[----:B------:R-:W-:-:S00]  /*0100*/  NOP ;  /* 0x0000000000007918 */ /* 0x000fc00000000000 */
[----:B------:R-:W-:-:S00]  /*0110*/  NOP ;  /* 0x0000000000007918 */ /* 0x000fc00000000000 */
[----:B------:R-:W-:-:S00]  /*0120*/  NOP ;  /* 0x0000000000007918 */ /* 0x000fc00000000000 */
[----:B------:R-:W-:-:S00]  /*0130*/  NOP ;  /* 0x0000000000007918 */ /* 0x000fc00000000000 */
[----:B------:R-:W-:-:S00]  /*0140*/  NOP ;  /* 0x0000000000007918 */ /* 0x000fc00000000000 */
[----:B------:R-:W-:-:S00]  /*0150*/  NOP ;  /* 0x0000000000007918 */ /* 0x000fc00000000000 */
[----:B------:R-:W-:-:S00]  /*0160*/  NOP ;  /* 0x0000000000007918 */ /* 0x000fc00000000000 */
[----:B------:R-:W-:-:S00]  /*0170*/  NOP ;  /* 0x0000000000007918 */ /* 0x000fc00000000000 */
.L_x_2:


//--------------------- .text._Z17softshrink_kernelPKfPfif --------------------------
	.section	.text._Z17softshrink_kernelPKfPfif,"ax",@progbits
	.align	128
        .global         _Z17softshrink_kernelPKfPfif
        .type           _Z17softshrink_kernelPKfPfif,@function
        .size           _Z17softshrink_kernelPKfPfif,(.L_x_3 - _Z17softshrink_kernelPKfPfif)
        .other          _Z17softshrink_kernelPKfPfif,@"STO_CUDA_ENTRY STV_DEFAULT"
_Z17softshrink_kernelPKfPfif:
.text._Z17softshrink_kernelPKfPfif:
        /* <DEDUP_REMOVED lines=10> */
[----:B------:R-:W2:Y:S01]  /*00a0*/  LDCU UR6, c[0x0][0x394] ;  /* 0x00007280ff0677ac */ /* 0x000ea20008000800 */
[----:B0-----:R-:W-:-:S05]  /*00b0*/  IMAD.WIDE R2, R7, 0x4, R2 ;  /* 0x0000000407027825 */ /* 0x001fca00078e0202 */
[----:B-1----:R-:W2:Y:S02]  /*00c0*/  LDG.E R0, desc[UR4][R2.64] ;  /* 0x0000000402007981 */ /* 0x002ea4000c1e1900 */
[----:B--2---:R-:W-:-:S13]  /*00d0*/  FSETP.GT.AND P0, PT, R0, UR6, PT ;  /* 0x0000000600007c0b */ /* 0x004fda000bf04000 */
[----:B------:R-:W0:Y:S01]  /*00e0*/  @P0 LDC.64 R4, c[0x0][0x388] ;  /* 0x0000e200ff040b82 */ /* 0x000e220000000a00 */
[----:B------:R-:W-:Y:S01]  /*00f0*/  @P0 FADD R9, R0, -UR6 ;  /* 0x8000000600090e21 */ /* 0x000fe20008000000 */
[----:B0-----:R-:W-:-:S05]  /*0100*/  @P0 IMAD.WIDE R4, R7, 0x4, R4 ;  /* 0x0000000407040825 */ /* 0x001fca00078e0204 */
[----:B------:R0:W-:Y:S01]  /*0110*/  @P0 STG.E desc[UR4][R4.64], R9 ;  /* 0x0000000904000986 */ /* 0x0001e2000c101904 */
[----:B------:R-:W-:Y:S05]  /*0120*/  @P0 EXIT ;  /* 0x000000000000094d */ /* 0x000fea0003800000 */
[----:B------:R-:W-:-:S13]  /*0130*/  FSETP.GEU.AND P0, PT, R0, -UR6, PT ;  /* 0x8000000600007c0b */ /* 0x000fda000bf0e000 */
[----:B------:R-:W1:Y:S01]  /*0140*/  @!P0 LDC.64 R2, c[0x0][0x388] ;  /* 0x0000e200ff028b82 */ /* 0x000e620000000a00 */
[----:B0-----:R-:W-:Y:S01]  /*0150*/  @!P0 FADD R5, R0, UR6 ;  /* 0x0000000600058e21 */ /* 0x001fe20008000000 */
[----:B-1----:R-:W-:-:S05]  /*0160*/  @!P0 IMAD.WIDE R2, R7, 0x4, R2 ;  /* 0x0000000407028825 */ /* 0x002fca00078e0202 */
[----:B------:R0:W-:Y:S01]  /*0170*/  @!P0 STG.E desc[UR4][R2.64], R5 ;  /* 0x0000000502008986 */ /* 0x0001e2000c101904 */
[----:B------:R-:W-:Y:S05]  /*0180*/  @!P0 EXIT ;  /* 0x000000000000894d */ /* 0x000fea0003800000 */
[----:B0-----:R-:W0:Y:S02]  /*0190*/  LDC.64 R2, c[0x0][0x388] ;  /* 0x0000e200ff027b82 */ /* 0x001e240000000a00 */
[----:B0-----:R-:W-:-:S05]  /*01a0*/  IMAD.WIDE R2, R7, 0x4, R2 ;  /* 0x0000000407027825 */ /* 0x001fca00078e0202 */
[----:B------:R-:W-:Y:S01]  /*01b0*/  STG.E desc[UR4][R2.64], RZ ;  /* 0x000000ff02007986 */ /* 0x000fe2000c101904 */
[----:B------:R-:W-:Y:S05]  /*01c0*/  EXIT ;  /* 0x000000000000794d */ /* 0x000fea0003800000 */
.L_x_1:
        /* <DEDUP_REMOVED lines=11> */
.L_x_3:


//--------------------- .nv.shared.reserved.0     --------------------------
	.section	.nv.shared.reserved.0,"aw",@nobits
	.weak		__nv_reservedSMEM_offset_0_alias
	.size		__nv_reservedSMEM_offset_0_alias, 0, 64
	.other		__nv_reservedSMEM_offset_0_alias,@"STO_CUDA_RESERVED_SHARED STV_DEFAULT"
__nv_reservedSMEM_offset_0_alias:
	.zero		0
	.zero		64


//--------------------- .nv.constant0._Z11mean_kernelPKfPfi --------------------------
	.section	.nv.constant0._Z11mean_kernelPKfPfi,"a",@progbits
	.sectionflags	@""
	.align	4
.nv.constant0._Z11mean_kernelPKfPfi:
	.zero		916


//--------------------- .nv.constant0._Z17softshrink_kernelPKfPfif --------------------------
	.section	.nv.constant0._Z17softshrink_kernelPKfPfif,"a",@progbits
	.sectionflags	@""
	.align	4
.nv.constant0._Z17softshrink_kernelPKfPfif:
	.zero		920


//--------------------- SYMBOLS --------------------------

	.type		.nv.reservedSmem.offset0,@object
	.size		.nv.reservedSmem.offset0,0x4
